//
// Generated by NVIDIA NVVM Compiler
//
// Compiler Build ID: CL-36424714
// Cuda compilation tools, release 13.0, V13.0.88
// Based on NVVM 20.0.0
//

.version 9.0
.target sm_100
.address_size 64

	// .globl	_Z15gridStrideBasicPfi

.visible .entry _Z15gridStrideBasicPfi(
	.param .u64 .ptr .align 1 _Z15gridStrideBasicPfi_param_0,
	.param .u32 _Z15gridStrideBasicPfi_param_1
)
{
	.reg .pred 	%p<7>;
	.reg .b32 	%r<33>;
	.reg .b32 	%f<11>;
	.reg .b64 	%rd<11>;

	ld.param.u64 	%rd2, [_Z15gridStrideBasicPfi_param_0];
	ld.param.u32 	%r12, [_Z15gridStrideBasicPfi_param_1];
	cvta.to.global.u64 	%rd1, %rd2;
	mov.u32 	%r13, %ctaid.x;
	mov.u32 	%r14, %ntid.x;
	mov.u32 	%r15, %tid.x;
	mad.lo.s32 	%r31, %r13, %r14, %r15;
	mov.u32 	%r16, %nctaid.x;
	mul.lo.s32 	%r2, %r14, %r16;
	setp.ge.s32 	%p1, %r31, %r12;
	@%p1 bra 	$L__BB0_7;
	add.s32 	%r17, %r31, %r2;
	max.s32 	%r18, %r12, %r17;
	setp.lt.s32 	%p2, %r17, %r12;
	selp.u32 	%r19, 1, 0, %p2;
	add.s32 	%r20, %r17, %r19;
	sub.s32 	%r21, %r18, %r20;
	div.u32 	%r22, %r21, %r2;
	add.s32 	%r3, %r22, %r19;
	and.b32  	%r23, %r3, 3;
	setp.eq.s32 	%p3, %r23, 3;
	@%p3 bra 	$L__BB0_4;
	add.s32 	%r24, %r3, 1;
	and.b32  	%r25, %r24, 3;
	neg.s32 	%r29, %r25;
$L__BB0_3:
	.pragma "nounroll";
	mul.wide.s32 	%rd3, %r31, 4;
	add.s64 	%rd4, %rd1, %rd3;
	cvt.rn.f32.s32 	%f1, %r31;
	mul.f32 	%f2, %f1, 0f40400000;
	st.global.f32 	[%rd4], %f2;
	add.s32 	%r31, %r31, %r2;
	add.s32 	%r29, %r29, 1;
	setp.ne.s32 	%p4, %r29, 0;
	@%p4 bra 	$L__BB0_3;
$L__BB0_4:
	setp.lt.u32 	%p5, %r3, 3;
	@%p5 bra 	$L__BB0_7;
	mul.wide.s32 	%rd7, %r2, 4;
$L__BB0_6:
	cvt.rn.f32.s32 	%f3, %r31;
	mul.f32 	%f4, %f3, 0f40400000;
	mul.wide.s32 	%rd5, %r31, 4;
	add.s64 	%rd6, %rd1, %rd5;
	st.global.f32 	[%rd6], %f4;
	add.s32 	%r26, %r31, %r2;
	cvt.rn.f32.s32 	%f5, %r26;
	mul.f32 	%f6, %f5, 0f40400000;
	add.s64 	%rd8, %rd6, %rd7;
	st.global.f32 	[%rd8], %f6;
	add.s32 	%r27, %r26, %r2;
	cvt.rn.f32.s32 	%f7, %r27;
	mul.f32 	%f8, %f7, 0f40400000;
	add.s64 	%rd9, %rd8, %rd7;
	st.global.f32 	[%rd9], %f8;
	add.s32 	%r28, %r27, %r2;
	cvt.rn.f32.s32 	%f9, %r28;
	mul.f32 	%f10, %f9, 0f40400000;
	add.s64 	%rd10, %rd9, %rd7;
	st.global.f32 	[%rd10], %f10;
	add.s32 	%r31, %r28, %r2;
	setp.lt.s32 	%p6, %r31, %r12;
	@%p6 bra 	$L__BB0_6;
$L__BB0_7:
	ret;

}


// ===== COMPILED SASS (sm_100) =====

	.target	sm_100

	.elftype	@"ET_EXEC"


//--------------------- .note.nv.tkinfo           --------------------------
	.section	.note.nv.tkinfo,"",@"SHT_NOTE"
	.sectionflags	@"SHF_NOTE_NV_TKINFO"
	.tkinfo
        /*0018*/ 	.word	0x00000002
        /*0030*/ 	.string	""
        /*0030*/ 	.string	"ptxas"
        /*0030*/ 	.string	"Cuda compilation tools, release 13.0, V13.0.88"
        /*0030*/ 	.string	"Build cuda_13.0.r13.0/compiler.36424714_0"
        /*0030*/ 	.string	"-arch sm_100 -m 64 "



//--------------------- .note.nv.cuinfo           --------------------------
	.section	.note.nv.cuinfo,"",@"SHT_NOTE"
	.sectionflags	@"SHF_NOTE_NV_CUINFO"
        /*0018*/ 	.short	0x0002
        /*001a*/ 	.short	0x0064
        /*001c*/ 	.short	0x0082
	.zero		2


//--------------------- .nv.info                  --------------------------
	.section	.nv.info,"",@"SHT_CUDA_INFO"
	.align	4


	//----- nvinfo : EIATTR_REGCOUNT
	.align		4
        /*0000*/ 	.byte	0x04, 0x2f
        /*0002*/ 	.short	(.L_1 - .L_0)
	.align		4
.L_0:
        /*0004*/ 	.word	index@(_Z15gridStrideBasicPfi)
        /*0008*/ 	.word	0x0000001a


	//----- nvinfo : EIATTR_FRAME_SIZE
	.align		4
.L_1:
        /*000c*/ 	.byte	0x04, 0x11
        /*000e*/ 	.short	(.L_3 - .L_2)
	.align		4
.L_2:
        /*0010*/ 	.word	index@(_Z15gridStrideBasicPfi)
        /*0014*/ 	.word	0x00000000


	//----- nvinfo : EIATTR_MIN_STACK_SIZE
	.align		4
.L_3:
        /*0018*/ 	.byte	0x04, 0x12
        /*001a*/ 	.short	(.L_5 - .L_4)
	.align		4
.L_4:
        /*001c*/ 	.word	index@(_Z15gridStrideBasicPfi)
        /*0020*/ 	.word	0x00000000
.L_5:


//--------------------- .nv.compat                --------------------------
	.section	.nv.compat,"",@"SHT_CUDA_COMPAT_INFO"
	.align	4
        /*0000*/ 	.byte	0x02, 0x09, 0x00, 0x00, 0x02, 0x02, 0x01, 0x00, 0x02, 0x05, 0x05, 0x00, 0x03, 0x07, 0x01, 0x01
        /*0010*/ 	.byte	0x02, 0x03, 0x00, 0x00, 0x02, 0x06, 0x01, 0x00, 0x04, 0x0b, 0x08, 0x00, 0x09, 0x00, 0x00, 0x00
        /*0020*/ 	.byte	0x00, 0x00, 0x00, 0x00


//--------------------- .nv.info._Z15gridStrideBasicPfi --------------------------
	.section	.nv.info._Z15gridStrideBasicPfi,"",@"SHT_CUDA_INFO"
	.sectionflags	@""
	.align	4


	//----- nvinfo : EIATTR_CUDA_API_VERSION
	.align		4
        /*0000*/ 	.byte	0x04, 0x37
        /*0002*/ 	.short	(.L_7 - .L_6)
.L_6:
        /*0004*/ 	.word	0x00000082


	//----- nvinfo : EIATTR_KPARAM_INFO
	.align		4
.L_7:
        /*0008*/ 	.byte	0x04, 0x17
        /*000a*/ 	.short	(.L_9 - .L_8)
.L_8:
        /*000c*/ 	.word	0x00000000
        /*0010*/ 	.short	0x0001
        /*0012*/ 	.short	0x0008
        /*0014*/ 	.byte	0x00, 0xf0, 0x11, 0x00


	//----- nvinfo : EIATTR_KPARAM_INFO
	.align		4
.L_9:
        /*0018*/ 	.byte	0x04, 0x17
        /*001a*/ 	.short	(.L_11 - .L_10)
.L_10:
        /*001c*/ 	.word	0x00000000
        /*0020*/ 	.short	0x0000
        /*0022*/ 	.short	0x0000
        /*0024*/ 	.byte	0x00, 0xf5, 0x21, 0x00


	//----- nvinfo : EIATTR_SPARSE_MMA_MASK
	.align		4
.L_11:
        /*0028*/ 	.byte	0x03, 0x50
        /*002a*/ 	.short	0x0000


	//----- nvinfo : EIATTR_MAXREG_COUNT
	.align		4
        /*002c*/ 	.byte	0x03, 0x1b
        /*002e*/ 	.short	0x00ff


	//----- nvinfo : EIATTR_MERCURY_ISA_VERSION
	.align		4
        /*0030*/ 	.byte	0x03, 0x5f
        /*0032*/ 	.short	0x0101


	//----- nvinfo : EIATTR_VRC_CTA_INIT_COUNT
	.align		4
        /*0034*/ 	.byte	0x02, 0x4a
	.zero		1
	.zero		1


	//----- nvinfo : EIATTR_EXIT_INSTR_OFFSETS
	.align		4
        /*0038*/ 	.byte	0x04, 0x1c
        /*003a*/ 	.short	(.L_13 - .L_12)


	//   ....[0]....
.L_12:
        /*003c*/ 	.word	0x00000090


	//   ....[1]....
        /*0040*/ 	.word	0x00000360


	//   ....[2]....
        /*0044*/ 	.word	0x000004d0


	//----- nvinfo : EIATTR_CRS_STACK_SIZE
	.align		4
.L_13:
        /*0048*/ 	.byte	0x04, 0x1e
        /*004a*/ 	.short	(.L_15 - .L_14)
.L_14:
        /*004c*/ 	.word	0x00000000


	//----- nvinfo : EIATTR_CBANK_PARAM_SIZE
	.align		4
.L_15:
        /*0050*/ 	.byte	0x03, 0x19
        /*0052*/ 	.short	0x000c


	//----- nvinfo : EIATTR_PARAM_CBANK
	.align		4
        /*0054*/ 	.byte	0x04, 0x0a
        /*0056*/ 	.short	(.L_17 - .L_16)
	.align		4
.L_16:
        /*0058*/ 	.word	index@(.nv.constant0._Z15gridStrideBasicPfi)
        /*005c*/ 	.short	0x0380
        /*005e*/ 	.short	0x000c


	//----- nvinfo : EIATTR_SW_WAR
	.align		4
.L_17:
        /*0060*/ 	.byte	0x04, 0x36
        /*0062*/ 	.short	(.L_19 - .L_18)
.L_18:
        /*0064*/ 	.word	0x00000008
.L_19:


//--------------------- .nv.callgraph             --------------------------
	.section	.nv.callgraph,"",@"SHT_CUDA_CALLGRAPH"
	.align	4
	.sectionentsize	8
	.align		4
        /*0000*/ 	.word	0x00000000
	.align		4
        /*0004*/ 	.word	0xffffffff
	.align		4
        /*0008*/ 	.word	0x00000000
	.align		4
        /*000c*/ 	.word	0xfffffffe
	.align		4
        /*0010*/ 	.word	0x00000000
	.align		4
        /*0014*/ 	.word	0xfffffffd
	.align		4
        /*0018*/ 	.word	0x00000000
	.align		4
        /*001c*/ 	.word	0xfffffffc


//--------------------- .text._Z15gridStrideBasicPfi --------------------------
	.section	.text._Z15gridStrideBasicPfi,"ax",@progbits
	.align	128
        .global         _Z15gridStrideBasicPfi
        .type           _Z15gridStrideBasicPfi,@function
        .size           _Z15gridStrideBasicPfi,(.L_x_5 - _Z15gridStrideBasicPfi)
        .other          _Z15gridStrideBasicPfi,@"STO_CUDA_ENTRY STV_DEFAULT"
_Z15gridStrideBasicPfi:
.text._Z15gridStrideBasicPfi:
[----:B------:R-:W-:Y:S01]  /*0000*/  LDC R1, c[0x0][0x37c] ;  /* 0x0000df00ff017b82 */ /* 0x000fe20000000800 */
[----:B------:R-:W0:Y:S07]  /*0010*/  S2R R9, SR_TID.X ;  /* 0x0000000000097919 */ /* 0x000e2e0000002100 */
[----:B------:R-:W0:Y:S01]  /*0020*/  S2UR UR4, SR_CTAID.X ;  /* 0x00000000000479c3 */ /* 0x000e220000002500 */
[----:B------:R-:W1:Y:S07]  /*0030*/  LDCU UR6, c[0x0][0x388] ;  /* 0x00007100ff0677ac */ /* 0x000e6e0008000800 */
[----:B------:R-:W0:Y:S01]  /*0040*/  LDC R0, c[0x0][0x360] ;  /* 0x0000d800ff007b82 */ /* 0x000e220000000800 */
[----:B------:R-:W2:Y:S01]  /*0050*/  LDCU UR5, c[0x0][0x370] ;  /* 0x00006e00ff0577ac */ /* 0x000ea20008000800 */
[----:B0-----:R-:W-:-:S02]  /*0060*/  IMAD R9, R0, UR4, R9 ;  /* 0x0000000400097c24 */ /* 0x001fc4000f8e0209 */
[----:B--2---:R-:W-:-:S03]  /*0070*/  IMAD R0, R0, UR5, RZ ;  /* 0x0000000500007c24 */ /* 0x004fc6000f8e02ff */
[----:B-1----:R-:W-:-:S13]  /*0080*/  ISETP.GE.AND P0, PT, R9, UR6, PT ;  /* 0x0000000609007c0c */ /* 0x002fda000bf06270 */
[----:B------:R-:W-:Y:S05]  /*0090*/  @P0 EXIT ;  /* 0x000000000000094d */ /* 0x000fea0003800000 */
[----:B------:R-:W0:Y:S01]  /*00a0*/  I2F.U32.RP R7, R0 ;  /* 0x0000000000077306 */ /* 0x000e220000209000 */
[C---:B------:R-:W-:Y:S01]  /*00b0*/  IADD3 R4, PT, PT, R0.reuse, R9, RZ ;  /* 0x0000000900047210 */ /* 0x040fe20007ffe0ff */
[----:B------:R-:W-:Y:S01]  /*00c0*/  IMAD.MOV R11, RZ, RZ, -R0 ;  /* 0x000000ffff0b7224 */ /* 0x000fe200078e0a00 */
[----:B------:R-:W-:Y:S01]  /*00d0*/  ISETP.NE.U32.AND P2, PT, R0, RZ, PT ;  /* 0x000000ff0000720c */ /* 0x000fe20003f45070 */
[----:B------:R-:W1:Y:S01]  /*00e0*/  LDCU.64 UR4, c[0x0][0x358] ;  /* 0x00006b00ff0477ac */ /* 0x000e620008000a00 */
[C---:B------:R-:W-:Y:S01]  /*00f0*/  ISETP.GE.AND P0, PT, R4.reuse, UR6, PT ;  /* 0x0000000604007c0c */ /* 0x040fe2000bf06270 */
[----:B------:R-:W-:Y:S01]  /*0100*/  BSSY.RECONVERGENT B0, `(.L_x_0) ;  /* 0x0000025000007945 */ /* 0x000fe20003800200 */
[----:B------:R-:W-:Y:S02]  /*0110*/  VIMNMX R5, PT, PT, R4, UR6, !PT ;  /* 0x0000000604057c48 */ /* 0x000fe4000ffe0100 */
[----:B------:R-:W-:-:S04]  /*0120*/  SEL R6, RZ, 0x1, P0 ;  /* 0x00000001ff067807 */ /* 0x000fc80000000000 */
[----:B------:R-:W-:Y:S01]  /*0130*/  IADD3 R5, PT, PT, R5, -R4, -R6 ;  /* 0x8000000405057210 */ /* 0x000fe20007ffe806 */
[----:B0-----:R-:W0:Y:S02]  /*0140*/  MUFU.RCP R7, R7 ;  /* 0x0000000700077308 */ /* 0x001e240000001000 */
[----:B0-----:R-:W-:-:S06]  /*0150*/  VIADD R2, R7, 0xffffffe ;  /* 0x0ffffffe07027836 */ /* 0x001fcc0000000000 */
[----:B------:R0:W2:Y:S02]  /*0160*/  F2I.FTZ.U32.TRUNC.NTZ R3, R2 ;  /* 0x0000000200037305 */ /* 0x0000a4000021f000 */
[----:B0-----:R-:W-:Y:S02]  /*0170*/  IMAD.MOV.U32 R2, RZ, RZ, RZ ;  /* 0x000000ffff027224 */ /* 0x001fe400078e00ff */
[----:B--2---:R-:W-:-:S04]  /*0180*/  IMAD R11, R11, R3, RZ ;  /* 0x000000030b0b7224 */ /* 0x004fc800078e02ff */
[----:B------:R-:W-:-:S06]  /*0190*/  IMAD.HI.U32 R8, R3, R11, R2 ;  /* 0x0000000b03087227 */ /* 0x000fcc00078e0002 */
[----:B------:R-:W-:-:S05]  /*01a0*/  IMAD.HI.U32 R7, R8, R5, RZ ;  /* 0x0000000508077227 */ /* 0x000fca00078e00ff */
[----:B------:R-:W-:-:S05]  /*01b0*/  IADD3 R2, PT, PT, -R7, RZ, RZ ;  /* 0x000000ff07027210 */ /* 0x000fca0007ffe1ff */
[----:B------:R-:W-:Y:S02]  /*01c0*/  IMAD R5, R0, R2, R5 ;  /* 0x0000000200057224 */ /* 0x000fe400078e0205 */
[----:B------:R-:W0:Y:S03]  /*01d0*/  LDC.64 R2, c[0x0][0x380] ;  /* 0x0000e000ff027b82 */ /* 0x000e260000000a00 */
[----:B------:R-:W-:-:S13]  /*01e0*/  ISETP.GE.U32.AND P0, PT, R5, R0, PT ;  /* 0x000000000500720c */ /* 0x000fda0003f06070 */
[----:B------:R-:W-:Y:S01]  /*01f0*/  @P0 IMAD.IADD R5, R5, 0x1, -R0 ;  /* 0x0000000105050824 */ /* 0x000fe200078e0a00 */
[----:B------:R-:W-:-:S04]  /*0200*/  @P0 IADD3 R7, PT, PT, R7, 0x1, RZ ;  /* 0x0000000107070810 */ /* 0x000fc80007ffe0ff */
[----:B------:R-:W-:-:S13]  /*0210*/  ISETP.GE.U32.AND P1, PT, R5, R0, PT ;  /* 0x000000000500720c */ /* 0x000fda0003f26070 */
[----:B------:R-:W-:Y:S01]  /*0220*/  @P1 VIADD R7, R7, 0x1 ;  /* 0x0000000107071836 */ /* 0x000fe20000000000 */
[----:B------:R-:W-:-:S04]  /*0230*/  @!P2 LOP3.LUT R7, RZ, R0, RZ, 0x33, !PT ;  /* 0x00000000ff07a212 */ /* 0x000fc800078e33ff */
[----:B------:R-:W-:-:S04]  /*0240*/  IADD3 R4, PT, PT, R6, R7, RZ ;  /* 0x0000000706047210 */ /* 0x000fc80007ffe0ff */
[C---:B------:R-:W-:Y:S02]  /*0250*/  LOP3.LUT R5, R4.reuse, 0x3, RZ, 0xc0, !PT ;  /* 0x0000000304057812 */ /* 0x040fe400078ec0ff */
[----:B------:R-:W-:Y:S02]  /*0260*/  ISETP.GE.U32.AND P1, PT, R4, 0x3, PT ;  /* 0x000000030400780c */ /* 0x000fe40003f26070 */
[----:B------:R-:W-:-:S13]  /*0270*/  ISETP.NE.AND P0, PT, R5, 0x3, PT ;  /* 0x000000030500780c */ /* 0x000fda0003f05270 */
[----:B01----:R-:W-:Y:S05]  /*0280*/  @!P0 BRA `(.L_x_1) ;  /* 0x0000000000308947 */ /* 0x003fea0003800000 */
[----:B------:R-:W0:Y:S01]  /*0290*/  LDC.64 R6, c[0x0][0x380] ;  /* 0x0000e000ff067b82 */ /* 0x000e220000000a00 */
[----:B------:R-:W-:-:S05]  /*02a0*/  VIADD R4, R4, 0x1 ;  /* 0x0000000104047836 */ /* 0x000fca0000000000 */
[----:B------:R-:W-:-:S04]  /*02b0*/  LOP3.LUT R4, R4, 0x3, RZ, 0xc0, !PT ;  /* 0x0000000304047812 */ /* 0x000fc800078ec0ff */
[----:B------:R-:W-:-:S07]  /*02c0*/  IADD3 R8, PT, PT, -R4, RZ, RZ ;  /* 0x000000ff04087210 */ /* 0x000fce0007ffe1ff */
.L_x_2:
[-C--:B------:R-:W-:Y:S01]  /*02d0*/  I2FP.F32.S32 R10, R9.reuse ;  /* 0x00000009000a7245 */ /* 0x080fe20000201400 */
[----:B0-----:R-:W-:Y:S01]  /*02e0*/  IMAD.WIDE R4, R9, 0x4, R6 ;  /* 0x0000000409047825 */ /* 0x001fe200078e0206 */
[----:B------:R-:W-:-:S03]  /*02f0*/  IADD3 R9, PT, PT, R0, R9, RZ ;  /* 0x0000000900097210 */ /* 0x000fc60007ffe0ff */
[----:B------:R-:W-:Y:S01]  /*0300*/  FMUL R11, R10, 3 ;  /* 0x404000000a0b7820 */ /* 0x000fe20000400000 */
[----:B------:R-:W-:-:S04]  /*0310*/  VIADD R8, R8, 0x1 ;  /* 0x0000000108087836 */ /* 0x000fc80000000000 */
[----:B------:R1:W-:Y:S01]  /*0320*/  STG.E desc[UR4][R4.64], R11 ;  /* 0x0000000b04007986 */ /* 0x0003e2000c101904 */
[----:B------:R-:W-:-:S13]  /*0330*/  ISETP.NE.AND P0, PT, R8, RZ, PT ;  /* 0x000000ff0800720c */ /* 0x000fda0003f05270 */
[----:B-1----:R-:W-:Y:S05]  /*0340*/  @P0 BRA `(.L_x_2) ;  /* 0xfffffffc00e00947 */ /* 0x002fea000383ffff */
.L_x_1:
[----:B------:R-:W-:Y:S05]  /*0350*/  BSYNC.RECONVERGENT B0 ;  /* 0x0000000000007941 */ /* 0x000fea0003800200 */
.L_x_0:
[----:B------:R-:W-:Y:S05]  /*0360*/  @!P1 EXIT ;  /* 0x000000000000994d */ /* 0x000fea0003800000 */
.L_x_3:
[----:B0-----:R-:W-:Y:S01]  /*0370*/  IMAD.IADD R13, R0, 0x1, R9 ;  /* 0x00000001000d7824 */ /* 0x001fe200078e0209 */
[----:B------:R-:W-:Y:S01]  /*0380*/  I2FP.F32.S32 R12, R9 ;  /* 0x00000009000c7245 */ /* 0x000fe20000201400 */
[----:B------:R-:W-:-:S03]  /*0390*/  IMAD.WIDE R6, R9, 0x4, R2 ;  /* 0x0000000409067825 */ /* 0x000fc600078e0202 */
[-C--:B------:R-:W-:Y:S01]  /*03a0*/  IADD3 R11, PT, PT, R0, R13.reuse, RZ ;  /* 0x0000000d000b7210 */ /* 0x080fe20007ffe0ff */
[----:B------:R-:W-:Y:S01]  /*03b0*/  FMUL R23, R12, 3 ;  /* 0x404000000c177820 */ /* 0x000fe20000400000 */
[----:B------:R-:W-:Y:S01]  /*03c0*/  I2FP.F32.S32 R8, R13 ;  /* 0x0000000d00087245 */ /* 0x000fe20000201400 */
[C---:B------:R-:W-:Y:S01]  /*03d0*/  IMAD.WIDE R4, R0.reuse, 0x4, R6 ;  /* 0x0000000400047825 */ /* 0x040fe200078e0206 */
[----:B------:R-:W-:Y:S02]  /*03e0*/  I2FP.F32.S32 R9, R11 ;  /* 0x0000000b00097245 */ /* 0x000fe40000201400 */
[----:B------:R0:W-:Y:S01]  /*03f0*/  STG.E desc[UR4][R6.64], R23 ;  /* 0x0000001706007986 */ /* 0x0001e2000c101904 */
[----:B------:R-:W-:Y:S02]  /*0400*/  IMAD.IADD R19, R0, 0x1, R11 ;  /* 0x0000000100137824 */ /* 0x000fe400078e020b */
[----:B------:R-:W-:Y:S01]  /*0410*/  FMUL R15, R8, 3 ;  /* 0x40400000080f7820 */ /* 0x000fe20000400000 */
[----:B------:R-:W-:-:S04]  /*0420*/  IMAD.WIDE R10, R0, 0x4, R4 ;  /* 0x00000004000a7825 */ /* 0x000fc800078e0204 */
[----:B------:R-:W-:Y:S01]  /*0430*/  FMUL R17, R9, 3 ;  /* 0x4040000009117820 */ /* 0x000fe20000400000 */
[-C--:B------:R-:W-:Y:S01]  /*0440*/  I2FP.F32.S32 R14, R19.reuse ;  /* 0x00000013000e7245 */ /* 0x080fe20000201400 */
[----:B------:R0:W-:Y:S01]  /*0450*/  STG.E desc[UR4][R4.64], R15 ;  /* 0x0000000f04007986 */ /* 0x0001e2000c101904 */
[C---:B------:R-:W-:Y:S01]  /*0460*/  IADD3 R9, PT, PT, R0.reuse, R19, RZ ;  /* 0x0000001300097210 */ /* 0x040fe20007ffe0ff */
[----:B------:R-:W-:-:S04]  /*0470*/  IMAD.WIDE R12, R0, 0x4, R10 ;  /* 0x00000004000c7825 */ /* 0x000fc800078e020a */
[----:B------:R-:W-:Y:S01]  /*0480*/  FMUL R21, R14, 3 ;  /* 0x404000000e157820 */ /* 0x000fe20000400000 */
[----:B------:R0:W-:Y:S01]  /*0490*/  STG.E desc[UR4][R10.64], R17 ;  /* 0x000000110a007986 */ /* 0x0001e2000c101904 */
[----:B------:R-:W-:-:S03]  /*04a0*/  ISETP.GE.AND P0, PT, R9, UR6, PT ;  /* 0x0000000609007c0c */ /* 0x000fc6000bf06270 */
[----:B------:R0:W-:Y:S10]  /*04b0*/  STG.E desc[UR4][R12.64], R21 ;  /* 0x000000150c007986 */ /* 0x0001f4000c101904 */
[----:B------:R-:W-:Y:S05]  /*04c0*/  @!P0 BRA `(.L_x_3) ;  /* 0xfffffffc00a88947 */ /* 0x000fea000383ffff */
[----:B------:R-:W-:Y:S05]  /*04d0*/  EXIT ;  /* 0x000000000000794d */ /* 0x000fea0003800000 */
.L_x_4:
[----:B------:R-:W-:-:S00]  /*04e0*/  BRA `(.L_x_4) ;  /* 0xfffffffc00fc7947 */ /* 0x000fc0000383ffff */
[----:B------:R-:W-:-:S00]  /*04f0*/  NOP ;  /* 0x0000000000007918 */ /* 0x000fc00000000000 */
        /* <DEDUP_REMOVED lines=8> */
.L_x_5:


//--------------------- .nv.shared.reserved.0     --------------------------
	.section	.nv.shared.reserved.0,"aw",@nobits
	.weak		__nv_reservedSMEM_offset_0_alias
	.size		__nv_reservedSMEM_offset_0_alias, 0, 64
	.other		__nv_reservedSMEM_offset_0_alias,@"STO_CUDA_RESERVED_SHARED STV_DEFAULT"
__nv_reservedSMEM_offset_0_alias:
	.zero		0
	.zero		64


//--------------------- .nv.constant0._Z15gridStrideBasicPfi --------------------------
	.section	.nv.constant0._Z15gridStrideBasicPfi,"a",@progbits
	.sectionflags	@""
	.align	4
.nv.constant0._Z15gridStrideBasicPfi:
	.zero		908


//--------------------- SYMBOLS --------------------------

	.type		.nv.reservedSmem.offset0,@object
	.size		.nv.reservedSmem.offset0,0x4
